	.target	sm_80

	.elftype	@"ET_EXEC"


//--------------------- .note.nv.tkinfo           --------------------------
	.section	.note.nv.tkinfo,"",@"SHT_NOTE"
	.sectionflags	@"SHF_NOTE_NV_TKINFO"
	.tkinfo
        /*0018*/ 	.word	0x00000002
        /*0030*/ 	.string	""
        /*0030*/ 	.string	"ptxas"
        /*0030*/ 	.string	"Cuda compilation tools, release 13.0, V13.0.88"
        /*0030*/ 	.string	"Build cuda_13.0.r13.0/compiler.36424714_0"
        /*0030*/ 	.string	"-arch sm_80 -m 64 "



//--------------------- .note.nv.cuinfo           --------------------------
	.section	.note.nv.cuinfo,"",@"SHT_NOTE"
	.sectionflags	@"SHF_NOTE_NV_CUINFO"
        /*0018*/ 	.short	0x0002
        /*001a*/ 	.short	0x0050
        /*001c*/ 	.short	0x0082
	.zero		2


//--------------------- .nv.info                  --------------------------
	.section	.nv.info,"",@"SHT_CUDA_INFO"
	.align	4


	//----- nvinfo : EIATTR_REGCOUNT
	.align		4
        /*0000*/ 	.byte	0x04, 0x2f
        /*0002*/ 	.short	(.L_29 - .L_28)
	.align		4
.L_28:
        /*0004*/ 	.word	index@(_Z16head_norm_kernelPK6__halfS1_S1_PS_ffiiib)
        /*0008*/ 	.word	0x0000001e


	//----- nvinfo : EIATTR_FRAME_SIZE
	.align		4
.L_29:
        /*000c*/ 	.byte	0x04, 0x11
        /*000e*/ 	.short	(.L_31 - .L_30)
	.align		4
.L_30:
        /*0010*/ 	.word	index@(_Z16head_norm_kernelPK6__halfS1_S1_PS_ffiiib)
        /*0014*/ 	.word	0x00000000


	//----- nvinfo : EIATTR_MIN_STACK_SIZE
	.align		4
.L_31:
        /*0018*/ 	.byte	0x04, 0x12
        /*001a*/ 	.short	(.L_33 - .L_32)
	.align		4
.L_32:
        /*001c*/ 	.word	index@(_Z16head_norm_kernelPK6__halfS1_S1_PS_ffiiib)
        /*0020*/ 	.word	0x00000000
.L_33:


//--------------------- .nv.info._Z16head_norm_kernelPK6__halfS1_S1_PS_ffiiib --------------------------
	.section	.nv.info._Z16head_norm_kernelPK6__halfS1_S1_PS_ffiiib,"",@"SHT_CUDA_INFO"
	.sectionflags	@""
	.align	4


	//----- nvinfo : EIATTR_CUDA_API_VERSION
	.align		4
        /*0000*/ 	.byte	0x04, 0x37
        /*0002*/ 	.short	(.L_35 - .L_34)
.L_34:
        /*0004*/ 	.word	0x00000082


	//----- nvinfo : EIATTR_SW2861232_WAR
	.align		4
.L_35:
        /*0008*/ 	.byte	0x01, 0x35
	.zero		2


	//----- nvinfo : EIATTR_PARAM_CBANK
	.align		4
        /*000c*/ 	.byte	0x04, 0x0a
        /*000e*/ 	.short	(.L_37 - .L_36)
	.align		4
.L_36:
        /*0010*/ 	.word	index@(.nv.constant0._Z16head_norm_kernelPK6__halfS1_S1_PS_ffiiib)
        /*0014*/ 	.short	0x0160
        /*0016*/ 	.short	0x0035


	//----- nvinfo : EIATTR_CBANK_PARAM_SIZE
	.align		4
.L_37:
        /*0018*/ 	.byte	0x03, 0x19
        /*001a*/ 	.short	0x0035


	//----- nvinfo : EIATTR_KPARAM_INFO
	.align		4
        /*001c*/ 	.byte	0x04, 0x17
        /*001e*/ 	.short	(.L_39 - .L_38)
.L_38:
        /*0020*/ 	.word	0x00000000
        /*0024*/ 	.short	0x0009
        /*0026*/ 	.short	0x0034
        /*0028*/ 	.byte	0x00, 0xf0, 0x05, 0x00


	//----- nvinfo : EIATTR_KPARAM_INFO
	.align		4
.L_39:
        /*002c*/ 	.byte	0x04, 0x17
        /*002e*/ 	.short	(.L_41 - .L_40)
.L_40:
        /*0030*/ 	.word	0x00000000
        /*0034*/ 	.short	0x0008
        /*0036*/ 	.short	0x0030
        /*0038*/ 	.byte	0x00, 0xf0, 0x11, 0x00


	//----- nvinfo : EIATTR_KPARAM_INFO
	.align		4
.L_41:
        /*003c*/ 	.byte	0x04, 0x17
        /*003e*/ 	.short	(.L_43 - .L_42)
.L_42:
        /*0040*/ 	.word	0x00000000
        /*0044*/ 	.short	0x0007
        /*0046*/ 	.short	0x002c
        /*0048*/ 	.byte	0x00, 0xf0, 0x11, 0x00


	//----- nvinfo : EIATTR_KPARAM_INFO
	.align		4
.L_43:
        /*004c*/ 	.byte	0x04, 0x17
        /*004e*/ 	.short	(.L_45 - .L_44)
.L_44:
        /*0050*/ 	.word	0x00000000
        /*0054*/ 	.short	0x0006
        /*0056*/ 	.short	0x0028
        /*0058*/ 	.byte	0x00, 0xf0, 0x11, 0x00


	//----- nvinfo : EIATTR_KPARAM_INFO
	.align		4
.L_45:
        /*005c*/ 	.byte	0x04, 0x17
        /*005e*/ 	.short	(.L_47 - .L_46)
.L_46:
        /*0060*/ 	.word	0x00000000
        /*0064*/ 	.short	0x0005
        /*0066*/ 	.short	0x0024
        /*0068*/ 	.byte	0x00, 0xf0, 0x11, 0x00


	//----- nvinfo : EIATTR_KPARAM_INFO
	.align		4
.L_47:
        /*006c*/ 	.byte	0x04, 0x17
        /*006e*/ 	.short	(.L_49 - .L_48)
.L_48:
        /*0070*/ 	.word	0x00000000
        /*0074*/ 	.short	0x0004
        /*0076*/ 	.short	0x0020
        /*0078*/ 	.byte	0x00, 0xf0, 0x11, 0x00


	//----- nvinfo : EIATTR_KPARAM_INFO
	.align		4
.L_49:
        /*007c*/ 	.byte	0x04, 0x17
        /*007e*/ 	.short	(.L_51 - .L_50)
.L_50:
        /*0080*/ 	.word	0x00000000
        /*0084*/ 	.short	0x0003
        /*0086*/ 	.short	0x0018
        /*0088*/ 	.byte	0x00, 0xf0, 0x21, 0x00


	//----- nvinfo : EIATTR_KPARAM_INFO
	.align		4
.L_51:
        /*008c*/ 	.byte	0x04, 0x17
        /*008e*/ 	.short	(.L_53 - .L_52)
.L_52:
        /*0090*/ 	.word	0x00000000
        /*0094*/ 	.short	0x0002
        /*0096*/ 	.short	0x0010
        /*0098*/ 	.byte	0x00, 0xf0, 0x21, 0x00


	//----- nvinfo : EIATTR_KPARAM_INFO
	.align		4
.L_53:
        /*009c*/ 	.byte	0x04, 0x17
        /*009e*/ 	.short	(.L_55 - .L_54)
.L_54:
        /*00a0*/ 	.word	0x00000000
        /*00a4*/ 	.short	0x0001
        /*00a6*/ 	.short	0x0008
        /*00a8*/ 	.byte	0x00, 0xf0, 0x21, 0x00


	//----- nvinfo : EIATTR_KPARAM_INFO
	.align		4
.L_55:
        /*00ac*/ 	.byte	0x04, 0x17
        /*00ae*/ 	.short	(.L_57 - .L_56)
.L_56:
        /*00b0*/ 	.word	0x00000000
        /*00b4*/ 	.short	0x0000
        /*00b6*/ 	.short	0x0000
        /*00b8*/ 	.byte	0x00, 0xf0, 0x21, 0x00


	//----- nvinfo : EIATTR_MAXREG_COUNT
	.align		4
.L_57:
        /*00bc*/ 	.byte	0x03, 0x1b
        /*00be*/ 	.short	0x00ff


	//----- nvinfo : EIATTR_NUM_BARRIERS
	.align		4
        /*00c0*/ 	.byte	0x02, 0x4c
        /*00c2*/ 	.byte	0x01
	.zero		1


	//----- nvinfo : EIATTR_MERCURY_ISA_VERSION
	.align		4
        /*00c4*/ 	.byte	0x03, 0x5f
        /*00c6*/ 	.short	0x0000


	//----- nvinfo : EIATTR_COOP_GROUP_MASK_REGIDS
	.align		4
        /*00c8*/ 	.byte	0x04, 0x29
        /*00ca*/ 	.short	(.L_59 - .L_58)


	//   ....[0]....
.L_58:
        /*00cc*/ 	.word	0xffffffff


	//   ....[1]....
        /*00d0*/ 	.word	0xffffffff


	//   ....[2]....
        /*00d4*/ 	.word	0xffffffff


	//----- nvinfo : EIATTR_COOP_GROUP_INSTR_OFFSETS
	.align		4
.L_59:
        /*00d8*/ 	.byte	0x04, 0x28
        /*00da*/ 	.short	(.L_61 - .L_60)


	//   ....[0]....
.L_60:
        /*00dc*/ 	.word	0x000002b0


	//   ....[1]....
        /*00e0*/ 	.word	0x00000a00


	//   ....[2]....
        /*00e4*/ 	.word	0x00001020


	//----- nvinfo : EIATTR_EXIT_INSTR_OFFSETS
	.align		4
.L_61:
        /*00e8*/ 	.byte	0x04, 0x1c
        /*00ea*/ 	.short	(.L_63 - .L_62)


	//   ....[0]....
.L_62:
        /*00ec*/ 	.word	0x00000970


	//   ....[1]....
        /*00f0*/ 	.word	0x000016d0
.L_63:


//--------------------- .nv.callgraph             --------------------------
	.section	.nv.callgraph,"",@"SHT_CUDA_CALLGRAPH"
	.align	4
	.sectionentsize	8
	.align		4
        /*0000*/ 	.word	0x00000000
	.align		4
        /*0004*/ 	.word	0xffffffff
	.align		4
        /*0008*/ 	.word	0x00000000
	.align		4
        /*000c*/ 	.word	0xfffffffe
	.align		4
        /*0010*/ 	.word	0x00000000
	.align		4
        /*0014*/ 	.word	0xfffffffd
	.align		4
        /*0018*/ 	.word	0x00000000
	.align		4
        /*001c*/ 	.word	0xfffffffc


//--------------------- .nv.rel.action            --------------------------
	.section	.nv.rel.action,"",@"SHT_CUDA_RELOCINFO"
	.align	8
	.sectionentsize	8
        /*0000*/ 	.byte	0x73, 0x00, 0x00, 0x00, 0x00, 0x00, 0x00, 0x00, 0x00, 0x00, 0x00, 0x11, 0x25, 0x00, 0x05, 0x36


//--------------------- .nv.constant4             --------------------------
	.section	.nv.constant4,"a",@progbits
	.align	8
	.align		8
.nv.constant4:
        /*0000*/ 	.dword	_ZN43_INTERNAL_715a613b_12_head_norm_cu_bf0d74984cuda3std3__45__cpo5beginE
	.align		8
        /*0008*/ 	.dword	_ZN43_INTERNAL_715a613b_12_head_norm_cu_bf0d74984cuda3std3__45__cpo3endE
	.align		8
        /*0010*/ 	.dword	_ZN43_INTERNAL_715a613b_12_head_norm_cu_bf0d74984cuda3std3__45__cpo6cbeginE
	.align		8
        /*0018*/ 	.dword	_ZN43_INTERNAL_715a613b_12_head_norm_cu_bf0d74984cuda3std3__45__cpo4cendE
	.align		8
        /*0020*/ 	.dword	_ZN43_INTERNAL_715a613b_12_head_norm_cu_bf0d74984cuda3std3__45__cpo6rbeginE
	.align		8
        /*0028*/ 	.dword	_ZN43_INTERNAL_715a613b_12_head_norm_cu_bf0d74984cuda3std3__45__cpo4rendE
	.align		8
        /*0030*/ 	.dword	_ZN43_INTERNAL_715a613b_12_head_norm_cu_bf0d74984cuda3std3__45__cpo7crbeginE
	.align		8
        /*0038*/ 	.dword	_ZN43_INTERNAL_715a613b_12_head_norm_cu_bf0d74984cuda3std3__45__cpo5crendE
	.align		8
        /*0040*/ 	.dword	_ZN43_INTERNAL_715a613b_12_head_norm_cu_bf0d74984cuda3std3__445_GLOBAL__N__715a613b_12_head_norm_cu_bf0d74986ignoreE
	.align		8
        /*0048*/ 	.dword	_ZN43_INTERNAL_715a613b_12_head_norm_cu_bf0d74984cuda3std3__419piecewise_constructE
	.align		8
        /*0050*/ 	.dword	_ZN43_INTERNAL_715a613b_12_head_norm_cu_bf0d74984cuda3std3__48in_placeE
	.align		8
        /*0058*/ 	.dword	_ZN43_INTERNAL_715a613b_12_head_norm_cu_bf0d74984cuda3std3__420unreachable_sentinelE
	.align		8
        /*0060*/ 	.dword	_ZN43_INTERNAL_715a613b_12_head_norm_cu_bf0d74984cuda3std6ranges3__45__cpo4swapE
	.align		8
        /*0068*/ 	.dword	_ZN43_INTERNAL_715a613b_12_head_norm_cu_bf0d74984cuda3std6ranges3__45__cpo9iter_moveE
	.align		8
        /*0070*/ 	.dword	_ZN43_INTERNAL_715a613b_12_head_norm_cu_bf0d74984cuda3std6ranges3__45__cpo5beginE
	.align		8
        /*0078*/ 	.dword	_ZN43_INTERNAL_715a613b_12_head_norm_cu_bf0d74984cuda3std6ranges3__45__cpo3endE
	.align		8
        /*0080*/ 	.dword	_ZN43_INTERNAL_715a613b_12_head_norm_cu_bf0d74984cuda3std6ranges3__45__cpo6cbeginE
	.align		8
        /*0088*/ 	.dword	_ZN43_INTERNAL_715a613b_12_head_norm_cu_bf0d74984cuda3std6ranges3__45__cpo4cendE
	.align		8
        /*0090*/ 	.dword	_ZN43_INTERNAL_715a613b_12_head_norm_cu_bf0d74984cuda3std6ranges3__45__cpo7advanceE
	.align		8
        /*0098*/ 	.dword	_ZN43_INTERNAL_715a613b_12_head_norm_cu_bf0d74984cuda3std6ranges3__45__cpo9iter_swapE
	.align		8
        /*00a0*/ 	.dword	_ZN43_INTERNAL_715a613b_12_head_norm_cu_bf0d74984cuda3std6ranges3__45__cpo4nextE
	.align		8
        /*00a8*/ 	.dword	_ZN43_INTERNAL_715a613b_12_head_norm_cu_bf0d74984cuda3std6ranges3__45__cpo4prevE
	.align		8
        /*00b0*/ 	.dword	_ZN43_INTERNAL_715a613b_12_head_norm_cu_bf0d74984cuda3std6ranges3__45__cpo4dataE
	.align		8
        /*00b8*/ 	.dword	_ZN43_INTERNAL_715a613b_12_head_norm_cu_bf0d74984cuda3std6ranges3__45__cpo5cdataE
	.align		8
        /*00c0*/ 	.dword	_ZN43_INTERNAL_715a613b_12_head_norm_cu_bf0d74984cuda3std6ranges3__45__cpo4sizeE
	.align		8
        /*00c8*/ 	.dword	_ZN43_INTERNAL_715a613b_12_head_norm_cu_bf0d74984cuda3std6ranges3__45__cpo5ssizeE
	.align		8
        /*00d0*/ 	.dword	_ZN43_INTERNAL_715a613b_12_head_norm_cu_bf0d74984cuda3std6ranges3__45__cpo8distanceE
	.align		8
        /*00d8*/ 	.dword	_ZN43_INTERNAL_715a613b_12_head_norm_cu_bf0d74986thrust23THRUST_300001_SM_800_NS6system6detail10sequential3seqE


//--------------------- .nv.constant0._Z16head_norm_kernelPK6__halfS1_S1_PS_ffiiib --------------------------
	.section	.nv.constant0._Z16head_norm_kernelPK6__halfS1_S1_PS_ffiiib,"a",@progbits
	.sectionflags	@""
	.align	4
.nv.constant0._Z16head_norm_kernelPK6__halfS1_S1_PS_ffiiib:
	.zero		405


//--------------------- .text._Z16head_norm_kernelPK6__halfS1_S1_PS_ffiiib --------------------------
	.section	.text._Z16head_norm_kernelPK6__halfS1_S1_PS_ffiiib,"ax",@progbits
	.sectioninfo	@"SHI_REGISTERS=30"
	.align	128
        .global         _Z16head_norm_kernelPK6__halfS1_S1_PS_ffiiib
        .type           _Z16head_norm_kernelPK6__halfS1_S1_PS_ffiiib,@function
        .size           _Z16head_norm_kernelPK6__halfS1_S1_PS_ffiiib,(.L_x_26 - _Z16head_norm_kernelPK6__halfS1_S1_PS_ffiiib)
        .other          _Z16head_norm_kernelPK6__halfS1_S1_PS_ffiiib,@"STO_CUDA_ENTRY STV_DEFAULT"
_Z16head_norm_kernelPK6__halfS1_S1_PS_ffiiib:
.text._Z16head_norm_kernelPK6__halfS1_S1_PS_ffiiib:
[----:B------:R-:W-:Y:S02]  /*0000*/  MOV R1, c[0x0][0x28] ;  /* 0x00000a0000017a02 */ /* 0x000fe40000000f00 */
[----:B------:R-:W0:Y:S01]  /*0010*/  S2R R2, SR_CTAID.Y ;  /* 0x0000000000027919 */ /* 0x000e220000002600 */
[----:B------:R-:W-:-:S03]  /*0020*/  ULDC.64 UR6, c[0x0][0x118] ;  /* 0x0000460000067ab9 */ /* 0x000fc60000000a00 */
[----:B------:R-:W1:Y:S04]  /*0030*/  S2R R3, SR_CTAID.X ;  /* 0x0000000000037919 */ /* 0x000e680000002500 */
[----:B------:R-:W2:Y:S01]  /*0040*/  S2R R0, SR_TID.X ;  /* 0x0000000000007919 */ /* 0x000ea20000002100 */
[----:B0-----:R-:W-:Y:S02]  /*0050*/  IMAD R2, R2, c[0x0][0x18c], RZ ;  /* 0x0000630002027a24 */ /* 0x001fe400078e02ff */
[----:B-1----:R-:W-:Y:S02]  /*0060*/  IMAD R3, R3, c[0x0][0x190], RZ ;  /* 0x0000640003037a24 */ /* 0x002fe400078e02ff */
[----:B------:R-:W-:-:S05]  /*0070*/  IMAD R2, R2, c[0x0][0x190], RZ ;  /* 0x0000640002027a24 */ /* 0x000fca00078e02ff */
[----:B------:R-:W-:-:S04]  /*0080*/  IADD3 R9, P0, R2, R3, RZ ;  /* 0x0000000302097210 */ /* 0x000fc80007f1e0ff */
[----:B------:R-:W-:Y:S02]  /*0090*/  IADD3.X R2, RZ, RZ, RZ, P0, !PT ;  /* 0x000000ffff027210 */ /* 0x000fe400007fe4ff */
[C---:B------:R-:W-:Y:S02]  /*00a0*/  SHF.L.U32 R22, R9.reuse, 0x1, RZ ;  /* 0x0000000109167819 */ /* 0x040fe400000006ff */
[----:B------:R-:W-:Y:S02]  /*00b0*/  SHF.L.U64.HI R9, R9, 0x1, R2 ;  /* 0x0000000109097819 */ /* 0x000fe40000010202 */
[----:B------:R-:W-:-:S04]  /*00c0*/  IADD3 R6, P0, R22, c[0x0][0x160], RZ ;  /* 0x0000580016067a10 */ /* 0x000fc80007f1e0ff */
[----:B------:R-:W-:-:S05]  /*00d0*/  IADD3.X R7, R9, c[0x0][0x164], RZ, P0, !PT ;  /* 0x0000590009077a10 */ /* 0x000fca00007fe4ff */
[----:B--2---:R-:W-:-:S06]  /*00e0*/  IMAD.WIDE R6, R0, 0x4, R6 ;  /* 0x0000000400067825 */ /* 0x004fcc00078e0206 */
[----:B------:R-:W2:Y:S01]  /*00f0*/  LDG.E.CONSTANT R6, [R6.64] ;  /* 0x0000000606067981 */ /* 0x000ea2000c1e9900 */
[----:B------:R-:W-:Y:S01]  /*0100*/  MOV R4, c[0x0][0x190] ;  /* 0x0000640000047a02 */ /* 0x000fe20000000f00 */
[----:B------:R-:W-:Y:S01]  /*0110*/  ULDC.S8 UR4, c[0x0][0x194] ;  /* 0x0000650000047ab9 */ /* 0x000fe20000000200 */
[----:B------:R-:W-:Y:S01]  /*0120*/  HFMA2.MMA R2, -RZ, RZ, 0, 1.1920928955078125e-07 ;  /* 0x00000002ff027435 */ /* 0x000fe200000001ff */
[----:B------:R-:W-:Y:S02]  /*0130*/  ISETP.NE.AND P0, PT, RZ, UR4, PT ;  /* 0x00000004ff007c0c */ /* 0x000fe4000bf05270 */
[----:B------:R-:W-:Y:S02]  /*0140*/  IADD3 R5, R4, 0x3f, RZ ;  /* 0x0000003f04057810 */ /* 0x000fe40007ffe0ff */
[----:B------:R-:W-:Y:S02]  /*0150*/  IADD3 R22, P1, R22, c[0x0][0x178], RZ ;  /* 0x00005e0016167a10 */ /* 0x000fe40007f3e0ff */
[----:B------:R-:W-:-:S02]  /*0160*/  SHF.R.S32.HI R8, RZ, 0x1f, R5 ;  /* 0x0000001fff087819 */ /* 0x000fc40000011405 */
[----:B------:R-:W-:Y:S01]  /*0170*/  IADD3.X R23, R9, c[0x0][0x17c], RZ, P1, !PT ;  /* 0x00005f0009177a10 */ /* 0x000fe20000ffe4ff */
[----:B------:R-:W-:Y:S01]  /*0180*/  IMAD.WIDE.U32 R24, R3, R2, c[0x0][0x170] ;  /* 0x00005c0003187625 */ /* 0x000fe200078e0002 */
[----:B------:R-:W-:-:S03]  /*0190*/  LEA.HI R8, R8, R5, RZ, 0x6 ;  /* 0x0000000508087211 */ /* 0x000fc600078f30ff */
[----:B------:R-:W-:Y:S01]  /*01a0*/  IMAD.WIDE R22, R0, 0x4, R22 ;  /* 0x0000000400167825 */ /* 0x000fe200078e0216 */
[----:B------:R-:W-:-:S03]  /*01b0*/  SHF.R.S32.HI R19, RZ, 0x6, R8 ;  /* 0x00000006ff137819 */ /* 0x000fc60000011408 */
[----:B------:R-:W-:Y:S01]  /*01c0*/  IMAD.WIDE R24, R0, 0x4, R24 ;  /* 0x0000000400187825 */ /* 0x000fe200078e0218 */
[--C-:B--2---:R-:W-:Y:S02]  /*01d0*/  HADD2.F32 R5, -RZ, R6.reuse.H0_H0 ;  /* 0x20000006ff057230 */ /* 0x104fe40000004100 */
[----:B------:R-:W-:-:S03]  /*01e0*/  HADD2.F32 R6, -RZ, R6.H1_H1 ;  /* 0x30000006ff067230 */ /* 0x000fc60000004100 */
[----:B------:R-:W-:Y:S02]  /*01f0*/  FMNMX.FTZ R5, R5, 65504, PT ;  /* 0x477fe00005057809 */ /* 0x000fe40003810000 */
[----:B------:R-:W-:Y:S02]  /*0200*/  FMNMX.FTZ R6, R6, 65504, PT ;  /* 0x477fe00006067809 */ /* 0x000fe40003810000 */
[----:B------:R-:W-:Y:S02]  /*0210*/  FMNMX.FTZ R21, R5, -65504, !PT ;  /* 0xc77fe00005157809 */ /* 0x000fe40007810000 */
[----:B------:R-:W-:Y:S01]  /*0220*/  FMNMX.FTZ R20, R6, -65504, !PT ;  /* 0xc77fe00006147809 */ /* 0x000fe20007810000 */
[----:B------:R-:W-:Y:S05]  /*0230*/  @!P0 BRA `(.L_x_0) ;  /* 0x0000074000008947 */ /* 0x000fea0003800000 */
[----:B------:R-:W-:Y:S01]  /*0240*/  FFMA.FTZ R5, R21, R21, RZ ;  /* 0x0000001515057223 */ /* 0x000fe200000100ff */
[----:B------:R-:W-:-:S03]  /*0250*/  MOV R6, 0x20 ;  /* 0x0000002000067802 */ /* 0x000fc60000000f00 */
[----:B------:R-:W-:Y:S02]  /*0260*/  FFMA.FTZ R5, R20, R20, R5 ;  /* 0x0000001414057223 */ /* 0x000fe40000010005 */
.L_x_1:
[C---:B------:R-:W-:Y:S02]  /*0270*/  LEA.HI R7, R6.reuse, R6, RZ, 0x1 ;  /* 0x0000000606077211 */ /* 0x040fe400078f08ff */
[----:B------:R-:W-:Y:S02]  /*0280*/  ISETP.GT.AND P0, PT, R6, 0x3, PT ;  /* 0x000000030600780c */ /* 0x000fe40003f04270 */
[----:B------:R-:W-:-:S04]  /*0290*/  SHF.R.S32.HI R8, RZ, 0x1, R7 ;  /* 0x00000001ff087819 */ /* 0x000fc80000011407 */
[----:B------:R-:W-:Y:S01]  /*02a0*/  MOV R6, R8 ;  /* 0x0000000800067202 */ /* 0x000fe20000000f00 */
[----:B------:R-:W0:Y:S02]  /*02b0*/  SHFL.BFLY PT, R10, R5, R8, 0x1f ;  /* 0x0c001f08050a7589 */ /* 0x000e2400000e0000 */
[----:B0-----:R-:W-:-:S04]  /*02c0*/  FADD.FTZ R5, R10, R5 ;  /* 0x000000050a057221 */ /* 0x001fc80000010000 */
[----:B------:R-:W-:Y:S05]  /*02d0*/  @P0 BRA `(.L_x_1) ;  /* 0xffffff9000000947 */ /* 0x000fea000383ffff */
[----:B------:R-:W-:Y:S01]  /*02e0*/  LOP3.LUT P0, RZ, R0, 0x1f, RZ, 0xc0, !PT ;  /* 0x0000001f00ff7812 */ /* 0x000fe2000780c0ff */
[----:B------:R-:W-:-:S12]  /*02f0*/  HFMA2.MMA R17, -RZ, RZ, 0, 0 ;  /* 0x00000000ff117435 */ /* 0x000fd800000001ff */
[----:B------:R-:W-:-:S04]  /*0300*/  @!P0 SHF.R.U32.HI R6, RZ, 0x3, R0 ;  /* 0x00000003ff068819 */ /* 0x000fc80000011600 */
[----:B------:R-:W-:-:S05]  /*0310*/  @!P0 LOP3.LUT R6, R6, 0x1ffffffc, RZ, 0xc0, !PT ;  /* 0x1ffffffc06068812 */ /* 0x000fca00078ec0ff */
[----:B------:R0:W-:Y:S04]  /*0320*/  @!P0 STS [R6], R5 ;  /* 0x0000000506008388 */ /* 0x0001e80000000800 */
[----:B------:R-:W-:Y:S01]  /*0330*/  BAR.SYNC.DEFER_BLOCKING 0x0 ;  /* 0x0000000000007b1d */ /* 0x000fe20000010000 */
[----:B------:R-:W-:-:S13]  /*0340*/  ISETP.GE.AND P0, PT, R4, 0x1, PT ;  /* 0x000000010400780c */ /* 0x000fda0003f06270 */
[----:B------:R-:W-:Y:S05]  /*0350*/  @!P0 BRA `(.L_x_2) ;  /* 0x000004f000008947 */ /* 0x000fea0003800000 */
[----:B0-----:R-:W-:Y:S01]  /*0360*/  IMNMX R26, R19, 0x1, !PT ;  /* 0x00000001131a7817 */ /* 0x001fe20007800200 */
[----:B------:R-:W-:Y:S01]  /*0370*/  UMOV UR4, URZ ;  /* 0x0000003f00047c82 */ /* 0x000fe20008000000 */
[----:B------:R-:W-:Y:S02]  /*0380*/  MOV R17, RZ ;  /* 0x000000ff00117202 */ /* 0x000fe40000000f00 */
[C---:B------:R-:W-:Y:S02]  /*0390*/  IADD3 R4, R26.reuse, -0x1, RZ ;  /* 0xffffffff1a047810 */ /* 0x040fe40007ffe0ff */
[----:B------:R-:W-:Y:S02]  /*03a0*/  LOP3.LUT R27, R26, 0x3, RZ, 0xc0, !PT ;  /* 0x000000031a1b7812 */ /* 0x000fe400078ec0ff */
[----:B------:R-:W-:-:S13]  /*03b0*/  ISETP.GE.U32.AND P0, PT, R4, 0x3, PT ;  /* 0x000000030400780c */ /* 0x000fda0003f06070 */
[----:B------:R-:W-:Y:S05]  /*03c0*/  @!P0 BRA `(.L_x_3) ;  /* 0x000003f000008947 */ /* 0x000fea0003800000 */
[----:B------:R-:W-:Y:S01]  /*03d0*/  IADD3 R26, R26, -R27, RZ ;  /* 0x8000001b1a1a7210 */ /* 0x000fe20007ffe0ff */
[----:B------:R-:W-:Y:S01]  /*03e0*/  UMOV UR4, URZ ;  /* 0x0000003f00047c82 */ /* 0x000fe20008000000 */
[----:B------:R-:W-:Y:S01]  /*03f0*/  HFMA2.MMA R17, -RZ, RZ, 0, 0 ;  /* 0x00000000ff117435 */ /* 0x000fe200000001ff */
[----:B------:R-:W-:Y:S01]  /*0400*/  UMOV UR5, URZ ;  /* 0x0000003f00057c82 */ /* 0x000fe20008000000 */
[----:B------:R-:W-:-:S13]  /*0410*/  ISETP.GT.AND P0, PT, R26, RZ, PT ;  /* 0x000000ff1a00720c */ /* 0x000fda0003f04270 */
[----:B------:R-:W-:Y:S05]  /*0420*/  @!P0 BRA `(.L_x_4) ;  /* 0x000002f000008947 */ /* 0x000fea0003800000 */
[----:B------:R-:W-:Y:S02]  /*0430*/  ISETP.GT.AND P1, PT, R26, 0xc, PT ;  /* 0x0000000c1a00780c */ /* 0x000fe40003f24270 */
[----:B------:R-:W-:-:S11]  /*0440*/  PLOP3.LUT P0, PT, PT, PT, PT, 0x80, 0x0 ;  /* 0x000000000000781c */ /* 0x000fd60003f0f070 */
[----:B------:R-:W-:Y:S05]  /*0450*/  @!P1 BRA `(.L_x_5) ;  /* 0x000001a000009947 */ /* 0x000fea0003800000 */
[----:B------:R-:W-:Y:S02]  /*0460*/  PLOP3.LUT P0, PT, PT, PT, PT, 0x8, 0x0 ;  /* 0x000000000000781c */ /* 0x000fe40003f0e170 */
.L_x_6:
[----:B------:R-:W0:Y:S01]  /*0470*/  LDS.128 R4, [UR5] ;  /* 0x00000005ff047984 */ /* 0x000e220008000c00 */
[----:B------:R-:W-:Y:S01]  /*0480*/  IADD3 R26, R26, -0x10, RZ ;  /* 0xfffffff01a1a7810 */ /* 0x000fe20007ffe0ff */
[----:B------:R-:W-:Y:S02]  /*0490*/  UIADD3 UR4, UR4, 0x10, URZ ;  /* 0x0000001004047890 */ /* 0x000fe4000fffe03f */
[----:B------:R-:W1:Y:S01]  /*04a0*/  LDS.128 R8, [UR5+0x10] ;  /* 0x00001005ff087984 */ /* 0x000e620008000c00 */
[----:B------:R-:W-:-:S03]  /*04b0*/  ISETP.GT.AND P1, PT, R26, 0xc, PT ;  /* 0x0000000c1a00780c */ /* 0x000fc60003f24270 */
[----:B------:R-:W2:Y:S01]  /*04c0*/  LDS.128 R12, [UR5+0x20] ;  /* 0x00002005ff0c7984 */ /* 0x000ea20008000c00 */
[----:B0-----:R-:W-:-:S03]  /*04d0*/  FADD.FTZ R4, R4, R17 ;  /* 0x0000001104047221 */ /* 0x001fc60000010000 */
[----:B------:R-:W0:Y:S01]  /*04e0*/  LDS.128 R16, [UR5+0x30] ;  /* 0x00003005ff107984 */ /* 0x000e220008000c00 */
[----:B------:R-:W-:Y:S01]  /*04f0*/  UIADD3 UR5, UR5, 0x40, URZ ;  /* 0x0000004005057890 */ /* 0x000fe2000fffe03f */
[----:B------:R-:W-:-:S04]  /*0500*/  FADD.FTZ R5, R4, R5 ;  /* 0x0000000504057221 */ /* 0x000fc80000010000 */
[----:B------:R-:W-:-:S04]  /*0510*/  FADD.FTZ R6, R5, R6 ;  /* 0x0000000605067221 */ /* 0x000fc80000010000 */
[----:B------:R-:W-:-:S04]  /*0520*/  FADD.FTZ R7, R6, R7 ;  /* 0x0000000706077221 */ /* 0x000fc80000010000 */
[----:B-1----:R-:W-:-:S04]  /*0530*/  FADD.FTZ R8, R7, R8 ;  /* 0x0000000807087221 */ /* 0x002fc80000010000 */
[----:B------:R-:W-:-:S04]  /*0540*/  FADD.FTZ R9, R8, R9 ;  /* 0x0000000908097221 */ /* 0x000fc80000010000 */
[----:B------:R-:W-:-:S04]  /*0550*/  FADD.FTZ R10, R9, R10 ;  /* 0x0000000a090a7221 */ /* 0x000fc80000010000 */
[----:B------:R-:W-:-:S04]  /*0560*/  FADD.FTZ R11, R10, R11 ;  /* 0x0000000b0a0b7221 */ /* 0x000fc80000010000 */
[----:B--2---:R-:W-:-:S04]  /*0570*/  FADD.FTZ R12, R11, R12 ;  /* 0x0000000c0b0c7221 */ /* 0x004fc80000010000 */
[----:B------:R-:W-:-:S04]  /*0580*/  FADD.FTZ R13, R12, R13 ;  /* 0x0000000d0c0d7221 */ /* 0x000fc80000010000 */
[----:B------:R-:W-:-:S04]  /*0590*/  FADD.FTZ R14, R13, R14 ;  /* 0x0000000e0d0e7221 */ /* 0x000fc80000010000 */
[----:B------:R-:W-:-:S04]  /*05a0*/  FADD.FTZ R15, R14, R15 ;  /* 0x0000000f0e0f7221 */ /* 0x000fc80000010000 */
[----:B0-----:R-:W-:-:S04]  /*05b0*/  FADD.FTZ R16, R15, R16 ;  /* 0x000000100f107221 */ /* 0x001fc80000010000 */
[----:B------:R-:W-:-:S04]  /*05c0*/  FADD.FTZ R17, R16, R17 ;  /* 0x0000001110117221 */ /* 0x000fc80000010000 */
[----:B------:R-:W-:-:S04]  /*05d0*/  FADD.FTZ R18, R17, R18 ;  /* 0x0000001211127221 */ /* 0x000fc80000010000 */
[----:B------:R-:W-:Y:S01]  /*05e0*/  FADD.FTZ R17, R18, R19 ;  /* 0x0000001312117221 */ /* 0x000fe20000010000 */
[----:B------:R-:W-:Y:S05]  /*05f0*/  @P1 BRA `(.L_x_6) ;  /* 0xfffffe7000001947 */ /* 0x000fea000383ffff */
.L_x_5:
[----:B------:R-:W-:-:S13]  /*0600*/  ISETP.GT.AND P1, PT, R26, 0x4, PT ;  /* 0x000000041a00780c */ /* 0x000fda0003f24270 */
[----:B------:R-:W-:Y:S05]  /*0610*/  @!P1 BRA `(.L_x_7) ;  /* 0x000000e000009947 */ /* 0x000fea0003800000 */
[----:B------:R-:W0:Y:S01]  /*0620*/  LDS.128 R4, [UR5] ;  /* 0x00000005ff047984 */ /* 0x000e220008000c00 */
[----:B------:R-:W-:Y:S01]  /*0630*/  PLOP3.LUT P0, PT, PT, PT, PT, 0x8, 0x0 ;  /* 0x000000000000781c */ /* 0x000fe20003f0e170 */
[----:B------:R-:W-:Y:S01]  /*0640*/  UIADD3 UR4, UR4, 0x8, URZ ;  /* 0x0000000804047890 */ /* 0x000fe2000fffe03f */
[----:B------:R-:W-:Y:S01]  /*0650*/  IADD3 R26, R26, -0x8, RZ ;  /* 0xfffffff81a1a7810 */ /* 0x000fe20007ffe0ff */
[----:B------:R-:W1:Y:S01]  /*0660*/  LDS.128 R8, [UR5+0x10] ;  /* 0x00001005ff087984 */ /* 0x000e620008000c00 */
[----:B------:R-:W-:Y:S01]  /*0670*/  UIADD3 UR5, UR5, 0x20, URZ ;  /* 0x0000002005057890 */ /* 0x000fe2000fffe03f */
[----:B0-----:R-:W-:-:S04]  /*0680*/  FADD.FTZ R4, R17, R4 ;  /* 0x0000000411047221 */ /* 0x001fc80000010000 */
[----:B------:R-:W-:-:S04]  /*0690*/  FADD.FTZ R5, R4, R5 ;  /* 0x0000000504057221 */ /* 0x000fc80000010000 */
[----:B------:R-:W-:-:S04]  /*06a0*/  FADD.FTZ R6, R5, R6 ;  /* 0x0000000605067221 */ /* 0x000fc80000010000 */
[----:B------:R-:W-:-:S04]  /*06b0*/  FADD.FTZ R7, R6, R7 ;  /* 0x0000000706077221 */ /* 0x000fc80000010000 */
[----:B-1----:R-:W-:-:S04]  /*06c0*/  FADD.FTZ R8, R7, R8 ;  /* 0x0000000807087221 */ /* 0x002fc80000010000 */
[----:B------:R-:W-:-:S04]  /*06d0*/  FADD.FTZ R9, R8, R9 ;  /* 0x0000000908097221 */ /* 0x000fc80000010000 */
[----:B------:R-:W-:-:S04]  /*06e0*/  FADD.FTZ R10, R9, R10 ;  /* 0x0000000a090a7221 */ /* 0x000fc80000010000 */
[----:B------:R-:W-:Y:S02]  /*06f0*/  FADD.FTZ R17, R10, R11 ;  /* 0x0000000b0a117221 */ /* 0x000fe40000010000 */
.L_x_7:
[----:B------:R-:W-:-:S13]  /*0700*/  ISETP.NE.OR P0, PT, R26, RZ, P0 ;  /* 0x000000ff1a00720c */ /* 0x000fda0000705670 */
[----:B------:R-:W-:Y:S05]  /*0710*/  @!P0 BRA `(.L_x_3) ;  /* 0x000000a000008947 */ /* 0x000fea0003800000 */
.L_x_4:
[----:B------:R-:W0:Y:S01]  /*0720*/  LDS.128 R4, [UR5] ;  /* 0x00000005ff047984 */ /* 0x000e220008000c00 */
[----:B------:R-:W-:Y:S01]  /*0730*/  IADD3 R26, R26, -0x4, RZ ;  /* 0xfffffffc1a1a7810 */ /* 0x000fe20007ffe0ff */
[----:B------:R-:W-:Y:S02]  /*0740*/  UIADD3 UR4, UR4, 0x4, URZ ;  /* 0x0000000404047890 */ /* 0x000fe4000fffe03f */
[----:B------:R-:W-:Y:S01]  /*0750*/  UIADD3 UR5, UR5, 0x10, URZ ;  /* 0x0000001005057890 */ /* 0x000fe2000fffe03f */
[----:B------:R-:W-:Y:S01]  /*0760*/  ISETP.NE.AND P0, PT, R26, RZ, PT ;  /* 0x000000ff1a00720c */ /* 0x000fe20003f05270 */
[----:B0-----:R-:W-:-:S04]  /*0770*/  FADD.FTZ R4, R4, R17 ;  /* 0x0000001104047221 */ /* 0x001fc80000010000 */
[----:B------:R-:W-:-:S04]  /*0780*/  FADD.FTZ R5, R4, R5 ;  /* 0x0000000504057221 */ /* 0x000fc80000010000 */
[----:B------:R-:W-:-:S04]  /*0790*/  FADD.FTZ R6, R5, R6 ;  /* 0x0000000605067221 */ /* 0x000fc80000010000 */
[----:B------:R-:W-:Y:S01]  /*07a0*/  FADD.FTZ R17, R6, R7 ;  /* 0x0000000706117221 */ /* 0x000fe20000010000 */
[----:B------:R-:W-:Y:S05]  /*07b0*/  @P0 BRA `(.L_x_4) ;  /* 0xffffff6000000947 */ /* 0x000fea000383ffff */
.L_x_3:
[----:B------:R-:W-:-:S13]  /*07c0*/  ISETP.NE.AND P0, PT, R27, RZ, PT ;  /* 0x000000ff1b00720c */ /* 0x000fda0003f05270 */
[----:B------:R-:W-:Y:S05]  /*07d0*/  @!P0 BRA `(.L_x_2) ;  /* 0x0000007000008947 */ /* 0x000fea0003800000 */
[----:B------:R-:W-:-:S09]  /*07e0*/  USHF.L.U32 UR4, UR4, 0x2, URZ ;  /* 0x0000000204047899 */ /* 0x000fd2000800063f */
.L_x_8:
[----:B------:R-:W0:Y:S01]  /*07f0*/  LDS R4, [UR4] ;  /* 0x00000004ff047984 */ /* 0x000e220008000800 */
[----:B------:R-:W-:Y:S01]  /*0800*/  IADD3 R27, R27, -0x1, RZ ;  /* 0xffffffff1b1b7810 */ /* 0x000fe20007ffe0ff */
[----:B------:R-:W-:-:S03]  /*0810*/  UIADD3 UR4, UR4, 0x4, URZ ;  /* 0x0000000404047890 */ /* 0x000fc6000fffe03f */
[----:B------:R-:W-:Y:S01]  /*0820*/  ISETP.NE.AND P0, PT, R27, RZ, PT ;  /* 0x000000ff1b00720c */ /* 0x000fe20003f05270 */
[----:B0-----:R-:W-:-:S12]  /*0830*/  FADD.FTZ R17, R4, R17 ;  /* 0x0000001104117221 */ /* 0x001fd80000010000 */
[----:B------:R-:W-:Y:S05]  /*0840*/  @P0 BRA `(.L_x_8) ;  /* 0xffffffa000000947 */ /* 0x000fea000383ffff */
.L_x_2:
[----:B0-----:R-:W-:-:S06]  /*0850*/  IMAD.WIDE.U32 R2, R3, R2, c[0x0][0x168] ;  /* 0x00005a0003027625 */ /* 0x001fcc00078e0002 */
[----:B------:R-:W-:Y:S01]  /*0860*/  IMAD.WIDE R2, R0, 0x4, R2 ;  /* 0x0000000400027825 */ /* 0x000fe200078e0202 */
[----:B------:R-:W-:-:S05]  /*0870*/  ISETP.NE.U32.AND P0, PT, RZ, c[0x0][0x170], PT ;  /* 0x00005c00ff007a0c */ /* 0x000fca0003f05070 */
[----:B------:R-:W2:Y:S01]  /*0880*/  LDG.E.CONSTANT R2, [R2.64] ;  /* 0x0000000602027981 */ /* 0x000ea2000c1e9900 */
[----:B------:R-:W-:-:S13]  /*0890*/  ISETP.NE.AND.EX P0, PT, RZ, c[0x0][0x174], PT, P0 ;  /* 0x00005d00ff007a0c */ /* 0x000fda0003f05300 */
[----:B------:R-:W3:Y:S01]  /*08a0*/  @P0 LDG.E.CONSTANT R24, [R24.64] ;  /* 0x0000000618180981 */ /* 0x000ee2000c1e9900 */
[----:B------:R-:W-:-:S05]  /*08b0*/  MOV R0, c[0x0][0x184] ;  /* 0x0000610000007a02 */ /* 0x000fca0000000f00 */
[----:B------:R-:W-:-:S06]  /*08c0*/  FFMA.FTZ R17, R17, R0, c[0x0][0x180] ;  /* 0x0000600011117623 */ /* 0x000fcc0000010000 */
[----:B------:R-:W0:Y:S01]  /*08d0*/  MUFU.RSQ R17, R17 ;  /* 0x0000001100117308 */ /* 0x000e220000001400 */
[--C-:B--2---:R-:W-:Y:S02]  /*08e0*/  HADD2.F32 R0, -RZ, R2.reuse.H0_H0 ;  /* 0x20000002ff007230 */ /* 0x104fe40000004100 */
[----:B------:R-:W-:-:S03]  /*08f0*/  HADD2.F32 R5, -RZ, R2.H1_H1 ;  /* 0x30000002ff057230 */ /* 0x000fc60000004100 */
[----:B------:R-:W-:Y:S02]  /*0900*/  FMUL.FTZ R0, R21, R0 ;  /* 0x0000000015007220 */ /* 0x000fe40000410000 */
[----:B------:R-:W-:Y:S02]  /*0910*/  FMUL.FTZ R20, R20, R5 ;  /* 0x0000000514147220 */ /* 0x000fe40000410000 */
[C---:B0-----:R-:W-:Y:S02]  /*0920*/  FMUL.FTZ R0, R17.reuse, R0 ;  /* 0x0000000011007220 */ /* 0x041fe40000410000 */
[----:B------:R-:W-:-:S05]  /*0930*/  FMUL.FTZ R3, R17, R20 ;  /* 0x0000001411037220 */ /* 0x000fca0000410000 */
[----:B------:R-:W-:-:S06]  /*0940*/  F2FP.PACK_AB R3, R3, R0 ;  /* 0x000000000303723e */ /* 0x000fcc00000000ff */
[----:B---3--:R-:W-:-:S07]  /*0950*/  @P0 HFMA2.MMA R3, R3, 1, 1, R24 ;  /* 0x3c003c0003030835 */ /* 0x008fce0000000018 */
[----:B------:R-:W-:Y:S01]  /*0960*/  STG.E [R22.64], R3 ;  /* 0x0000000316007986 */ /* 0x000fe2000c101906 */
[----:B------:R-:W-:Y:S05]  /*0970*/  EXIT ;  /* 0x000000000000794d */ /* 0x000fea0003800000 */
.L_x_0:
[----:B------:R-:W-:Y:S01]  /*0980*/  FADD.FTZ R5, RZ, R21 ;  /* 0x00000015ff057221 */ /* 0x000fe20000010000 */
[----:B------:R-:W-:Y:S02]  /*0990*/  MOV R18, 0x20 ;  /* 0x0000002000127802 */ /* 0x000fe40000000f00 */
[----:B------:R-:W-:Y:S01]  /*09a0*/  MOV R6, 0x20 ;  /* 0x0000002000067802 */ /* 0x000fe20000000f00 */
[----:B------:R-:W-:-:S03]  /*09b0*/  FADD.FTZ R5, R20, R5 ;  /* 0x0000000514057221 */ /* 0x000fc60000010000 */
.L_x_9:
        /* <DEDUP_REMOVED lines=8> */
[----:B------:R-:W-:Y:S01]  /*0a40*/  HFMA2.MMA R27, -RZ, RZ, 0, 0 ;  /* 0x00000000ff1b7435 */ /* 0x000fe200000001ff */
[----:B------:R-:W-:-:S11]  /*0a50*/  ISETP.GE.AND P2, PT, R4, 0x1, PT ;  /* 0x000000010400780c */ /* 0x000fd60003f46270 */
[----:B------:R-:W-:-:S04]  /*0a60*/  @!P1 SHF.R.U32.HI R6, RZ, 0x3, R0 ;  /* 0x00000003ff069819 */ /* 0x000fc80000011600 */
[----:B------:R-:W-:-:S05]  /*0a70*/  @!P1 LOP3.LUT R6, R6, 0x1ffffffc, RZ, 0xc0, !PT ;  /* 0x1ffffffc06069812 */ /* 0x000fca00078ec0ff */
[----:B------:R0:W-:Y:S04]  /*0a80*/  @!P1 STS [R6], R5 ;  /* 0x0000000506009388 */ /* 0x0001e80000000800 */
[----:B------:R-:W-:Y:S06]  /*0a90*/  BAR.SYNC.DEFER_BLOCKING 0x0 ;  /* 0x0000000000007b1d */ /* 0x000fec0000010000 */
[----:B------:R-:W-:Y:S05]  /*0aa0*/  @!P2 BRA `(.L_x_10) ;  /* 0x000004f00000a947 */ /* 0x000fea0003800000 */
[----:B0-----:R-:W-:Y:S01]  /*0ab0*/  IMNMX R16, R19, 0x1, !PT ;  /* 0x0000000113107817 */ /* 0x001fe20007800200 */
[----:B------:R-:W-:Y:S01]  /*0ac0*/  UMOV UR4, URZ ;  /* 0x0000003f00047c82 */ /* 0x000fe20008000000 */
[----:B------:R-:W-:-:S02]  /*0ad0*/  MOV R27, RZ ;  /* 0x000000ff001b7202 */ /* 0x000fc40000000f00 */
[----:B------:R-:W-:-:S04]  /*0ae0*/  IADD3 R4, R16, -0x1, RZ ;  /* 0xffffffff10047810 */ /* 0x000fc80007ffe0ff */
[----:B------:R-:W-:-:S13]  /*0af0*/  ISETP.GE.U32.AND P0, PT, R4, 0x3, PT ;  /* 0x000000030400780c */ /* 0x000fda0003f06070 */
[----:B------:R-:W-:Y:S05]  /*0b00*/  @!P0 BRA `(.L_x_11) ;  /* 0x0000040000008947 */ /* 0x000fea0003800000 */
[C---:B------:R-:W-:Y:S01]  /*0b10*/  LOP3.LUT R17, R16.reuse, 0x3, RZ, 0xc0, !PT ;  /* 0x0000000310117812 */ /* 0x040fe200078ec0ff */
[----:B------:R-:W-:Y:S01]  /*0b20*/  UMOV UR4, URZ ;  /* 0x0000003f00047c82 */ /* 0x000fe20008000000 */
[----:B------:R-:W-:Y:S01]  /*0b30*/  HFMA2.MMA R27, -RZ, RZ, 0, 0 ;  /* 0x00000000ff1b7435 */ /* 0x000fe200000001ff */
[----:B------:R-:W-:Y:S01]  /*0b40*/  UMOV UR5, URZ ;  /* 0x0000003f00057c82 */ /* 0x000fe20008000000 */
[----:B------:R-:W-:-:S04]  /*0b50*/  IADD3 R17, R16, -R17, RZ ;  /* 0x8000001110117210 */ /* 0x000fc80007ffe0ff */
[----:B------:R-:W-:-:S13]  /*0b60*/  ISETP.GT.AND P0, PT, R17, RZ, PT ;  /* 0x000000ff1100720c */ /* 0x000fda0003f04270 */
[----:B------:R-:W-:Y:S05]  /*0b70*/  @!P0 BRA `(.L_x_12) ;  /* 0x000002f000008947 */ /* 0x000fea0003800000 */
[----:B------:R-:W-:Y:S02]  /*0b80*/  ISETP.GT.AND P3, PT, R17, 0xc, PT ;  /* 0x0000000c1100780c */ /* 0x000fe40003f64270 */
[----:B------:R-:W-:-:S11]  /*0b90*/  PLOP3.LUT P0, PT, PT, PT, PT, 0x80, 0x0 ;  /* 0x000000000000781c */ /* 0x000fd60003f0f070 */
[----:B------:R-:W-:Y:S05]  /*0ba0*/  @!P3 BRA `(.L_x_13) ;  /* 0x000001a00000b947 */ /* 0x000fea0003800000 */
[----:B------:R-:W-:Y:S02]  /*0bb0*/  PLOP3.LUT P0, PT, PT, PT, PT, 0x8, 0x0 ;  /* 0x000000000000781c */ /* 0x000fe40003f0e170 */
.L_x_14:
[----:B------:R-:W0:Y:S01]  /*0bc0*/  LDS.128 R12, [UR5] ;  /* 0x00000005ff0c7984 */ /* 0x000e220008000c00 */
[----:B------:R-:W-:Y:S01]  /*0bd0*/  IADD3 R17, R17, -0x10, RZ ;  /* 0xfffffff011117810 */ /* 0x000fe20007ffe0ff */
[----:B------:R-:W-:Y:S02]  /*0be0*/  UIADD3 UR4, UR4, 0x10, URZ ;  /* 0x0000001004047890 */ /* 0x000fe4000fffe03f */
[----:B------:R-:W1:Y:S01]  /*0bf0*/  LDS.128 R8, [UR5+0x10] ;  /* 0x00001005ff087984 */ /* 0x000e620008000c00 */
[----:B------:R-:W-:-:S03]  /*0c00*/  ISETP.GT.AND P3, PT, R17, 0xc, PT ;  /* 0x0000000c1100780c */ /* 0x000fc60003f64270 */
[----:B------:R-:W2:Y:S01]  /*0c10*/  LDS.128 R4, [UR5+0x20] ;  /* 0x00002005ff047984 */ /* 0x000ea20008000c00 */
[----:B0-----:R-:W-:-:S04]  /*0c20*/  FADD.FTZ R12, R12, R27 ;  /* 0x0000001b0c0c7221 */ /* 0x001fc80000010000 */
[----:B------:R-:W-:-:S04]  /*0c30*/  FADD.FTZ R13, R12, R13 ;  /* 0x0000000d0c0d7221 */ /* 0x000fc80000010000 */
[----:B------:R-:W-:-:S04]  /*0c40*/  FADD.FTZ R14, R13, R14 ;  /* 0x0000000e0d0e7221 */ /* 0x000fc80000010000 */
[----:B------:R-:W-:Y:S02]  /*0c50*/  FADD.FTZ R27, R14, R15 ;  /* 0x0000000f0e1b7221 */ /* 0x000fe40000010000 */
[----:B------:R-:W0:Y:S01]  /*0c60*/  LDS.128 R12, [UR5+0x30] ;  /* 0x00003005ff0c7984 */ /* 0x000e220008000c00 */
[----:B------:R-:W-:Y:S01]  /*0c70*/  UIADD3 UR5, UR5, 0x40, URZ ;  /* 0x0000004005057890 */ /* 0x000fe2000fffe03f */
        /* <DEDUP_REMOVED lines=13> */
.L_x_13:
        /* <DEDUP_REMOVED lines=16> */
.L_x_15:
[----:B------:R-:W-:-:S13]  /*0e50*/  ISETP.NE.OR P0, PT, R17, RZ, P0 ;  /* 0x000000ff1100720c */ /* 0x000fda0000705670 */
[----:B------:R-:W-:Y:S05]  /*0e60*/  @!P0 BRA `(.L_x_11) ;  /* 0x000000a000008947 */ /* 0x000fea0003800000 */
.L_x_12:
        /* <DEDUP_REMOVED lines=10> */
.L_x_11:
[----:B------:R-:W-:-:S13]  /*0f10*/  LOP3.LUT P0, R16, R16, 0x3, RZ, 0xc0, !PT ;  /* 0x0000000310107812 */ /* 0x000fda000780c0ff */
[----:B------:R-:W-:Y:S05]  /*0f20*/  @!P0 BRA `(.L_x_10) ;  /* 0x0000007000008947 */ /* 0x000fea0003800000 */
[----:B------:R-:W-:-:S09]  /*0f30*/  USHF.L.U32 UR4, UR4, 0x2, URZ ;  /* 0x0000000204047899 */ /* 0x000fd2000800063f */
.L_x_16:
[----:B------:R-:W0:Y:S01]  /*0f40*/  LDS R4, [UR4] ;  /* 0x00000004ff047984 */ /* 0x000e220008000800 */
[----:B------:R-:W-:Y:S01]  /*0f50*/  IADD3 R16, R16, -0x1, RZ ;  /* 0xffffffff10107810 */ /* 0x000fe20007ffe0ff */
[----:B------:R-:W-:-:S03]  /*0f60*/  UIADD3 UR4, UR4, 0x4, URZ ;  /* 0x0000000404047890 */ /* 0x000fc6000fffe03f */
[----:B------:R-:W-:Y:S01]  /*0f70*/  ISETP.NE.AND P0, PT, R16, RZ, PT ;  /* 0x000000ff1000720c */ /* 0x000fe20003f05270 */
[----:B0-----:R-:W-:-:S12]  /*0f80*/  FADD.FTZ R27, R4, R27 ;  /* 0x0000001b041b7221 */ /* 0x001fd80000010000 */
[----:B------:R-:W-:Y:S05]  /*0f90*/  @P0 BRA `(.L_x_16) ;  /* 0xffffffa000000947 */ /* 0x000fea000383ffff */
.L_x_10:
[C---:B0-----:R-:W-:Y:S02]  /*0fa0*/  FFMA.FTZ R21, -R27.reuse, c[0x0][0x184], R21 ;  /* 0x000061001b157a23 */ /* 0x041fe40000010115 */
[----:B------:R-:W-:Y:S02]  /*0fb0*/  FFMA.FTZ R20, -R27, c[0x0][0x184], R20 ;  /* 0x000061001b147a23 */ /* 0x000fe40000010114 */
[----:B------:R-:W-:-:S04]  /*0fc0*/  FFMA.FTZ R5, R21, R21, RZ ;  /* 0x0000001515057223 */ /* 0x000fc800000100ff */
[----:B------:R-:W-:Y:S02]  /*0fd0*/  FFMA.FTZ R5, R20, R20, R5 ;  /* 0x0000001414057223 */ /* 0x000fe40000010005 */
.L_x_17:
[C---:B------:R-:W-:Y:S02]  /*0fe0*/  LEA.HI R4, R18.reuse, R18, RZ, 0x1 ;  /* 0x0000001212047211 */ /* 0x040fe400078f08ff */
[----:B------:R-:W-:Y:S02]  /*0ff0*/  ISETP.GT.AND P0, PT, R18, 0x3, PT ;  /* 0x000000031200780c */ /* 0x000fe40003f04270 */
[----:B------:R-:W-:-:S04]  /*1000*/  SHF.R.S32.HI R4, RZ, 0x1, R4 ;  /* 0x00000001ff047819 */ /* 0x000fc80000011404 */
[----:B------:R-:W-:Y:S01]  /*1010*/  MOV R18, R4 ;  /* 0x0000000400127202 */ /* 0x000fe20000000f00 */
[----:B------:R-:W0:Y:S02]  /*1020*/  SHFL.BFLY PT, R6, R5, R4, 0x1f ;  /* 0x0c001f0405067589 */ /* 0x000e2400000e0000 */
[----:B0-----:R-:W-:-:S04]  /*1030*/  FADD.FTZ R5, R6, R5 ;  /* 0x0000000506057221 */ /* 0x001fc80000010000 */
[----:B------:R-:W-:Y:S05]  /*1040*/  @P0 BRA `(.L_x_17) ;  /* 0xffffff9000000947 */ /* 0x000fea000383ffff */
[----:B------:R-:W-:Y:S01]  /*1050*/  @!P1 SHF.R.U32.HI R4, RZ, 0x3, R0 ;  /* 0x00000003ff049819 */ /* 0x000fe20000011600 */
[----:B------:R-:W-:Y:S01]  /*1060*/  WARPSYNC 0xffffffff ;  /* 0xffffffff00007948 */ /* 0x000fe20003800000 */
[----:B------:R-:W-:Y:S02]  /*1070*/  HFMA2.MMA R17, -RZ, RZ, 0, 0 ;  /* 0x00000000ff117435 */ /* 0x000fe400000001ff */
[----:B------:R-:W-:-:S05]  /*1080*/  @!P1 LOP3.LUT R4, R4, 0x1ffffffc, RZ, 0xc0, !PT ;  /* 0x1ffffffc04049812 */ /* 0x000fca00078ec0ff */
[----:B------:R0:W-:Y:S04]  /*1090*/  @!P1 STS [R4], R5 ;  /* 0x0000000504009388 */ /* 0x0001e80000000800 */
[----:B------:R-:W-:Y:S06]  /*10a0*/  BAR.SYNC.DEFER_BLOCKING 0x0 ;  /* 0x0000000000007b1d */ /* 0x000fec0000010000 */
[----:B------:R-:W-:Y:S05]  /*10b0*/  @!P2 BRA `(.L_x_18) ;  /* 0x000004f00000a947 */ /* 0x000fea0003800000 */
[----:B0-----:R-:W-:Y:S01]  /*10c0*/  IMNMX R26, R19, 0x1, !PT ;  /* 0x00000001131a7817 */ /* 0x001fe20007800200 */
[----:B------:R-:W-:Y:S01]  /*10d0*/  UMOV UR4, URZ ;  /* 0x0000003f00047c82 */ /* 0x000fe20008000000 */
[----:B------:R-:W-:-:S02]  /*10e0*/  MOV R17, RZ ;  /* 0x000000ff00117202 */ /* 0x000fc40000000f00 */
        /* <DEDUP_REMOVED lines=14> */
.L_x_22:
        /* <DEDUP_REMOVED lines=25> */
.L_x_21:
        /* <DEDUP_REMOVED lines=16> */
.L_x_23:
[----:B------:R-:W-:-:S13]  /*1460*/  ISETP.NE.OR P0, PT, R26, RZ, P0 ;  /* 0x000000ff1a00720c */ /* 0x000fda0000705670 */
[----:B------:R-:W-:Y:S05]  /*1470*/  @!P0 BRA `(.L_x_19) ;  /* 0x000000a000008947 */ /* 0x000fea0003800000 */
.L_x_20:
        /* <DEDUP_REMOVED lines=10> */
.L_x_19:
[----:B------:R-:W-:-:S13]  /*1520*/  ISETP.NE.AND P0, PT, R27, RZ, PT ;  /* 0x000000ff1b00720c */ /* 0x000fda0003f05270 */
[----:B------:R-:W-:Y:S05]  /*1530*/  @!P0 BRA `(.L_x_18) ;  /* 0x0000007000008947 */ /* 0x000fea0003800000 */
[----:B------:R-:W-:-:S09]  /*1540*/  USHF.L.U32 UR4, UR4, 0x2, URZ ;  /* 0x0000000204047899 */ /* 0x000fd2000800063f */
.L_x_24:
[----:B------:R-:W0:Y:S01]  /*1550*/  LDS R4, [UR4] ;  /* 0x00000004ff047984 */ /* 0x000e220008000800 */
[----:B------:R-:W-:Y:S01]  /*1560*/  IADD3 R27, R27, -0x1, RZ ;  /* 0xffffffff1b1b7810 */ /* 0x000fe20007ffe0ff */
[----:B------:R-:W-:-:S03]  /*1570*/  UIADD3 UR4, UR4, 0x4, URZ ;  /* 0x0000000404047890 */ /* 0x000fc6000fffe03f */
[----:B------:R-:W-:Y:S01]  /*1580*/  ISETP.NE.AND P0, PT, R27, RZ, PT ;  /* 0x000000ff1b00720c */ /* 0x000fe20003f05270 */
[----:B0-----:R-:W-:-:S12]  /*1590*/  FADD.FTZ R17, R4, R17 ;  /* 0x0000001104117221 */ /* 0x001fd80000010000 */
[----:B------:R-:W-:Y:S05]  /*15a0*/  @P0 BRA `(.L_x_24) ;  /* 0xffffffa000000947 */ /* 0x000fea000383ffff */
.L_x_18:
        /* <DEDUP_REMOVED lines=19> */
.L_x_25:
[----:B------:R-:W-:-:S00]  /*16e0*/  BRA `(.L_x_25) ;  /* 0xfffffff000007947 */ /* 0x000fc0000383ffff */
[----:B------:R-:W-:-:S00]  /*16f0*/  NOP ;  /* 0x0000000000007918 */ /* 0x000fc00000000000 */
        /* <DEDUP_REMOVED lines=8> */
.L_x_26:


//--------------------- .nv.shared._Z16head_norm_kernelPK6__halfS1_S1_PS_ffiiib --------------------------
	.section	.nv.shared._Z16head_norm_kernelPK6__halfS1_S1_PS_ffiiib,"aw",@nobits
	.sectionflags	@""
	.align	4
.nv.shared._Z16head_norm_kernelPK6__halfS1_S1_PS_ffiiib:
	.zero		32


//--------------------- .nv.global                --------------------------
	.section	.nv.global,"aw",@nobits
.nv.global:
	.type		_ZN43_INTERNAL_715a613b_12_head_norm_cu_bf0d74984cuda3std3__48in_placeE,@object
	.size		_ZN43_INTERNAL_715a613b_12_head_norm_cu_bf0d74984cuda3std3__48in_placeE,(_ZN43_INTERNAL_715a613b_12_head_norm_cu_bf0d74984cuda3std6ranges3__45__cpo8distanceE - _ZN43_INTERNAL_715a613b_12_head_norm_cu_bf0d74984cuda3std3__48in_placeE)
_ZN43_INTERNAL_715a613b_12_head_norm_cu_bf0d74984cuda3std3__48in_placeE:
	.zero		1
	.type		_ZN43_INTERNAL_715a613b_12_head_norm_cu_bf0d74984cuda3std6ranges3__45__cpo8distanceE,@object
	.size		_ZN43_INTERNAL_715a613b_12_head_norm_cu_bf0d74984cuda3std6ranges3__45__cpo8distanceE,(_ZN43_INTERNAL_715a613b_12_head_norm_cu_bf0d74984cuda3std3__45__cpo6cbeginE - _ZN43_INTERNAL_715a613b_12_head_norm_cu_bf0d74984cuda3std6ranges3__45__cpo8distanceE)
_ZN43_INTERNAL_715a613b_12_head_norm_cu_bf0d74984cuda3std6ranges3__45__cpo8distanceE:
	.zero		1
	.type		_ZN43_INTERNAL_715a613b_12_head_norm_cu_bf0d74984cuda3std3__45__cpo6cbeginE,@object
	.size		_ZN43_INTERNAL_715a613b_12_head_norm_cu_bf0d74984cuda3std3__45__cpo6cbeginE,(_ZN43_INTERNAL_715a613b_12_head_norm_cu_bf0d74984cuda3std6ranges3__45__cpo7advanceE - _ZN43_INTERNAL_715a613b_12_head_norm_cu_bf0d74984cuda3std3__45__cpo6cbeginE)
_ZN43_INTERNAL_715a613b_12_head_norm_cu_bf0d74984cuda3std3__45__cpo6cbeginE:
	.zero		1
	.type		_ZN43_INTERNAL_715a613b_12_head_norm_cu_bf0d74984cuda3std6ranges3__45__cpo7advanceE,@object
	.size		_ZN43_INTERNAL_715a613b_12_head_norm_cu_bf0d74984cuda3std6ranges3__45__cpo7advanceE,(_ZN43_INTERNAL_715a613b_12_head_norm_cu_bf0d74984cuda3std3__45__cpo7crbeginE - _ZN43_INTERNAL_715a613b_12_head_norm_cu_bf0d74984cuda3std6ranges3__45__cpo7advanceE)
_ZN43_INTERNAL_715a613b_12_head_norm_cu_bf0d74984cuda3std6ranges3__45__cpo7advanceE:
	.zero		1
	.type		_ZN43_INTERNAL_715a613b_12_head_norm_cu_bf0d74984cuda3std3__45__cpo7crbeginE,@object
	.size		_ZN43_INTERNAL_715a613b_12_head_norm_cu_bf0d74984cuda3std3__45__cpo7crbeginE,(_ZN43_INTERNAL_715a613b_12_head_norm_cu_bf0d74984cuda3std6ranges3__45__cpo4dataE - _ZN43_INTERNAL_715a613b_12_head_norm_cu_bf0d74984cuda3std3__45__cpo7crbeginE)
_ZN43_INTERNAL_715a613b_12_head_norm_cu_bf0d74984cuda3std3__45__cpo7crbeginE:
	.zero		1
	.type		_ZN43_INTERNAL_715a613b_12_head_norm_cu_bf0d74984cuda3std6ranges3__45__cpo4dataE,@object
	.size		_ZN43_INTERNAL_715a613b_12_head_norm_cu_bf0d74984cuda3std6ranges3__45__cpo4dataE,(_ZN43_INTERNAL_715a613b_12_head_norm_cu_bf0d74984cuda3std6ranges3__45__cpo5beginE - _ZN43_INTERNAL_715a613b_12_head_norm_cu_bf0d74984cuda3std6ranges3__45__cpo4dataE)
_ZN43_INTERNAL_715a613b_12_head_norm_cu_bf0d74984cuda3std6ranges3__45__cpo4dataE:
	.zero		1
	.type		_ZN43_INTERNAL_715a613b_12_head_norm_cu_bf0d74984cuda3std6ranges3__45__cpo5beginE,@object
	.size		_ZN43_INTERNAL_715a613b_12_head_norm_cu_bf0d74984cuda3std6ranges3__45__cpo5beginE,(_ZN43_INTERNAL_715a613b_12_head_norm_cu_bf0d74984cuda3std3__445_GLOBAL__N__715a613b_12_head_norm_cu_bf0d74986ignoreE - _ZN43_INTERNAL_715a613b_12_head_norm_cu_bf0d74984cuda3std6ranges3__45__cpo5beginE)
_ZN43_INTERNAL_715a613b_12_head_norm_cu_bf0d74984cuda3std6ranges3__45__cpo5beginE:
	.zero		1
	.type		_ZN43_INTERNAL_715a613b_12_head_norm_cu_bf0d74984cuda3std3__445_GLOBAL__N__715a613b_12_head_norm_cu_bf0d74986ignoreE,@object
	.size		_ZN43_INTERNAL_715a613b_12_head_norm_cu_bf0d74984cuda3std3__445_GLOBAL__N__715a613b_12_head_norm_cu_bf0d74986ignoreE,(_ZN43_INTERNAL_715a613b_12_head_norm_cu_bf0d74984cuda3std6ranges3__45__cpo4sizeE - _ZN43_INTERNAL_715a613b_12_head_norm_cu_bf0d74984cuda3std3__445_GLOBAL__N__715a613b_12_head_norm_cu_bf0d74986ignoreE)
_ZN43_INTERNAL_715a613b_12_head_norm_cu_bf0d74984cuda3std3__445_GLOBAL__N__715a613b_12_head_norm_cu_bf0d74986ignoreE:
	.zero		1
	.type		_ZN43_INTERNAL_715a613b_12_head_norm_cu_bf0d74984cuda3std6ranges3__45__cpo4sizeE,@object
	.size		_ZN43_INTERNAL_715a613b_12_head_norm_cu_bf0d74984cuda3std6ranges3__45__cpo4sizeE,(_ZN43_INTERNAL_715a613b_12_head_norm_cu_bf0d74984cuda3std3__45__cpo5beginE - _ZN43_INTERNAL_715a613b_12_head_norm_cu_bf0d74984cuda3std6ranges3__45__cpo4sizeE)
_ZN43_INTERNAL_715a613b_12_head_norm_cu_bf0d74984cuda3std6ranges3__45__cpo4sizeE:
	.zero		1
	.type		_ZN43_INTERNAL_715a613b_12_head_norm_cu_bf0d74984cuda3std3__45__cpo5beginE,@object
	.size		_ZN43_INTERNAL_715a613b_12_head_norm_cu_bf0d74984cuda3std3__45__cpo5beginE,(_ZN43_INTERNAL_715a613b_12_head_norm_cu_bf0d74984cuda3std6ranges3__45__cpo6cbeginE - _ZN43_INTERNAL_715a613b_12_head_norm_cu_bf0d74984cuda3std3__45__cpo5beginE)
_ZN43_INTERNAL_715a613b_12_head_norm_cu_bf0d74984cuda3std3__45__cpo5beginE:
	.zero		1
	.type		_ZN43_INTERNAL_715a613b_12_head_norm_cu_bf0d74984cuda3std6ranges3__45__cpo6cbeginE,@object
	.size		_ZN43_INTERNAL_715a613b_12_head_norm_cu_bf0d74984cuda3std6ranges3__45__cpo6cbeginE,(_ZN43_INTERNAL_715a613b_12_head_norm_cu_bf0d74984cuda3std3__45__cpo6rbeginE - _ZN43_INTERNAL_715a613b_12_head_norm_cu_bf0d74984cuda3std6ranges3__45__cpo6cbeginE)
_ZN43_INTERNAL_715a613b_12_head_norm_cu_bf0d74984cuda3std6ranges3__45__cpo6cbeginE:
	.zero		1
	.type		_ZN43_INTERNAL_715a613b_12_head_norm_cu_bf0d74984cuda3std3__45__cpo6rbeginE,@object
	.size		_ZN43_INTERNAL_715a613b_12_head_norm_cu_bf0d74984cuda3std3__45__cpo6rbeginE,(_ZN43_INTERNAL_715a613b_12_head_norm_cu_bf0d74984cuda3std6ranges3__45__cpo4nextE - _ZN43_INTERNAL_715a613b_12_head_norm_cu_bf0d74984cuda3std3__45__cpo6rbeginE)
_ZN43_INTERNAL_715a613b_12_head_norm_cu_bf0d74984cuda3std3__45__cpo6rbeginE:
	.zero		1
	.type		_ZN43_INTERNAL_715a613b_12_head_norm_cu_bf0d74984cuda3std6ranges3__45__cpo4nextE,@object
	.size		_ZN43_INTERNAL_715a613b_12_head_norm_cu_bf0d74984cuda3std6ranges3__45__cpo4nextE,(_ZN43_INTERNAL_715a613b_12_head_norm_cu_bf0d74984cuda3std6ranges3__45__cpo4swapE - _ZN43_INTERNAL_715a613b_12_head_norm_cu_bf0d74984cuda3std6ranges3__45__cpo4nextE)
_ZN43_INTERNAL_715a613b_12_head_norm_cu_bf0d74984cuda3std6ranges3__45__cpo4nextE:
	.zero		1
	.type		_ZN43_INTERNAL_715a613b_12_head_norm_cu_bf0d74984cuda3std6ranges3__45__cpo4swapE,@object
	.size		_ZN43_INTERNAL_715a613b_12_head_norm_cu_bf0d74984cuda3std6ranges3__45__cpo4swapE,(_ZN43_INTERNAL_715a613b_12_head_norm_cu_bf0d74984cuda3std3__420unreachable_sentinelE - _ZN43_INTERNAL_715a613b_12_head_norm_cu_bf0d74984cuda3std6ranges3__45__cpo4swapE)
_ZN43_INTERNAL_715a613b_12_head_norm_cu_bf0d74984cuda3std6ranges3__45__cpo4swapE:
	.zero		1
	.type		_ZN43_INTERNAL_715a613b_12_head_norm_cu_bf0d74984cuda3std3__420unreachable_sentinelE,@object
	.size		_ZN43_INTERNAL_715a613b_12_head_norm_cu_bf0d74984cuda3std3__420unreachable_sentinelE,(_ZN43_INTERNAL_715a613b_12_head_norm_cu_bf0d74986thrust23THRUST_300001_SM_800_NS6system6detail10sequential3seqE - _ZN43_INTERNAL_715a613b_12_head_norm_cu_bf0d74984cuda3std3__420unreachable_sentinelE)
_ZN43_INTERNAL_715a613b_12_head_norm_cu_bf0d74984cuda3std3__420unreachable_sentinelE:
	.zero		1
	.type		_ZN43_INTERNAL_715a613b_12_head_norm_cu_bf0d74986thrust23THRUST_300001_SM_800_NS6system6detail10sequential3seqE,@object
	.size		_ZN43_INTERNAL_715a613b_12_head_norm_cu_bf0d74986thrust23THRUST_300001_SM_800_NS6system6detail10sequential3seqE,(_ZN43_INTERNAL_715a613b_12_head_norm_cu_bf0d74984cuda3std3__45__cpo4cendE - _ZN43_INTERNAL_715a613b_12_head_norm_cu_bf0d74986thrust23THRUST_300001_SM_800_NS6system6detail10sequential3seqE)
_ZN43_INTERNAL_715a613b_12_head_norm_cu_bf0d74986thrust23THRUST_300001_SM_800_NS6system6detail10sequential3seqE:
	.zero		1
	.type		_ZN43_INTERNAL_715a613b_12_head_norm_cu_bf0d74984cuda3std3__45__cpo4cendE,@object
	.size		_ZN43_INTERNAL_715a613b_12_head_norm_cu_bf0d74984cuda3std3__45__cpo4cendE,(_ZN43_INTERNAL_715a613b_12_head_norm_cu_bf0d74984cuda3std6ranges3__45__cpo9iter_swapE - _ZN43_INTERNAL_715a613b_12_head_norm_cu_bf0d74984cuda3std3__45__cpo4cendE)
_ZN43_INTERNAL_715a613b_12_head_norm_cu_bf0d74984cuda3std3__45__cpo4cendE:
	.zero		1
	.type		_ZN43_INTERNAL_715a613b_12_head_norm_cu_bf0d74984cuda3std6ranges3__45__cpo9iter_swapE,@object
	.size		_ZN43_INTERNAL_715a613b_12_head_norm_cu_bf0d74984cuda3std6ranges3__45__cpo9iter_swapE,(_ZN43_INTERNAL_715a613b_12_head_norm_cu_bf0d74984cuda3std3__45__cpo5crendE - _ZN43_INTERNAL_715a613b_12_head_norm_cu_bf0d74984cuda3std6ranges3__45__cpo9iter_swapE)
_ZN43_INTERNAL_715a613b_12_head_norm_cu_bf0d74984cuda3std6ranges3__45__cpo9iter_swapE:
	.zero		1
	.type		_ZN43_INTERNAL_715a613b_12_head_norm_cu_bf0d74984cuda3std3__45__cpo5crendE,@object
	.size		_ZN43_INTERNAL_715a613b_12_head_norm_cu_bf0d74984cuda3std3__45__cpo5crendE,(_ZN43_INTERNAL_715a613b_12_head_norm_cu_bf0d74984cuda3std6ranges3__45__cpo5cdataE - _ZN43_INTERNAL_715a613b_12_head_norm_cu_bf0d74984cuda3std3__45__cpo5crendE)
_ZN43_INTERNAL_715a613b_12_head_norm_cu_bf0d74984cuda3std3__45__cpo5crendE:
	.zero		1
	.type		_ZN43_INTERNAL_715a613b_12_head_norm_cu_bf0d74984cuda3std6ranges3__45__cpo5cdataE,@object
	.size		_ZN43_INTERNAL_715a613b_12_head_norm_cu_bf0d74984cuda3std6ranges3__45__cpo5cdataE,(_ZN43_INTERNAL_715a613b_12_head_norm_cu_bf0d74984cuda3std6ranges3__45__cpo3endE - _ZN43_INTERNAL_715a613b_12_head_norm_cu_bf0d74984cuda3std6ranges3__45__cpo5cdataE)
_ZN43_INTERNAL_715a613b_12_head_norm_cu_bf0d74984cuda3std6ranges3__45__cpo5cdataE:
	.zero		1
	.type		_ZN43_INTERNAL_715a613b_12_head_norm_cu_bf0d74984cuda3std6ranges3__45__cpo3endE,@object
	.size		_ZN43_INTERNAL_715a613b_12_head_norm_cu_bf0d74984cuda3std6ranges3__45__cpo3endE,(_ZN43_INTERNAL_715a613b_12_head_norm_cu_bf0d74984cuda3std3__419piecewise_constructE - _ZN43_INTERNAL_715a613b_12_head_norm_cu_bf0d74984cuda3std6ranges3__45__cpo3endE)
_ZN43_INTERNAL_715a613b_12_head_norm_cu_bf0d74984cuda3std6ranges3__45__cpo3endE:
	.zero		1
	.type		_ZN43_INTERNAL_715a613b_12_head_norm_cu_bf0d74984cuda3std3__419piecewise_constructE,@object
	.size		_ZN43_INTERNAL_715a613b_12_head_norm_cu_bf0d74984cuda3std3__419piecewise_constructE,(_ZN43_INTERNAL_715a613b_12_head_norm_cu_bf0d74984cuda3std6ranges3__45__cpo5ssizeE - _ZN43_INTERNAL_715a613b_12_head_norm_cu_bf0d74984cuda3std3__419piecewise_constructE)
_ZN43_INTERNAL_715a613b_12_head_norm_cu_bf0d74984cuda3std3__419piecewise_constructE:
	.zero		1
	.type		_ZN43_INTERNAL_715a613b_12_head_norm_cu_bf0d74984cuda3std6ranges3__45__cpo5ssizeE,@object
	.size		_ZN43_INTERNAL_715a613b_12_head_norm_cu_bf0d74984cuda3std6ranges3__45__cpo5ssizeE,(_ZN43_INTERNAL_715a613b_12_head_norm_cu_bf0d74984cuda3std3__45__cpo3endE - _ZN43_INTERNAL_715a613b_12_head_norm_cu_bf0d74984cuda3std6ranges3__45__cpo5ssizeE)
_ZN43_INTERNAL_715a613b_12_head_norm_cu_bf0d74984cuda3std6ranges3__45__cpo5ssizeE:
	.zero		1
	.type		_ZN43_INTERNAL_715a613b_12_head_norm_cu_bf0d74984cuda3std3__45__cpo3endE,@object
	.size		_ZN43_INTERNAL_715a613b_12_head_norm_cu_bf0d74984cuda3std3__45__cpo3endE,(_ZN43_INTERNAL_715a613b_12_head_norm_cu_bf0d74984cuda3std6ranges3__45__cpo4cendE - _ZN43_INTERNAL_715a613b_12_head_norm_cu_bf0d74984cuda3std3__45__cpo3endE)
_ZN43_INTERNAL_715a613b_12_head_norm_cu_bf0d74984cuda3std3__45__cpo3endE:
	.zero		1
	.type		_ZN43_INTERNAL_715a613b_12_head_norm_cu_bf0d74984cuda3std6ranges3__45__cpo4cendE,@object
	.size		_ZN43_INTERNAL_715a613b_12_head_norm_cu_bf0d74984cuda3std6ranges3__45__cpo4cendE,(_ZN43_INTERNAL_715a613b_12_head_norm_cu_bf0d74984cuda3std3__45__cpo4rendE - _ZN43_INTERNAL_715a613b_12_head_norm_cu_bf0d74984cuda3std6ranges3__45__cpo4cendE)
_ZN43_INTERNAL_715a613b_12_head_norm_cu_bf0d74984cuda3std6ranges3__45__cpo4cendE:
	.zero		1
	.type		_ZN43_INTERNAL_715a613b_12_head_norm_cu_bf0d74984cuda3std3__45__cpo4rendE,@object
	.size		_ZN43_INTERNAL_715a613b_12_head_norm_cu_bf0d74984cuda3std3__45__cpo4rendE,(_ZN43_INTERNAL_715a613b_12_head_norm_cu_bf0d74984cuda3std6ranges3__45__cpo4prevE - _ZN43_INTERNAL_715a613b_12_head_norm_cu_bf0d74984cuda3std3__45__cpo4rendE)
_ZN43_INTERNAL_715a613b_12_head_norm_cu_bf0d74984cuda3std3__45__cpo4rendE:
	.zero		1
	.type		_ZN43_INTERNAL_715a613b_12_head_norm_cu_bf0d74984cuda3std6ranges3__45__cpo4prevE,@object
	.size		_ZN43_INTERNAL_715a613b_12_head_norm_cu_bf0d74984cuda3std6ranges3__45__cpo4prevE,(_ZN43_INTERNAL_715a613b_12_head_norm_cu_bf0d74984cuda3std6ranges3__45__cpo9iter_moveE - _ZN43_INTERNAL_715a613b_12_head_norm_cu_bf0d74984cuda3std6ranges3__45__cpo4prevE)
_ZN43_INTERNAL_715a613b_12_head_norm_cu_bf0d74984cuda3std6ranges3__45__cpo4prevE:
	.zero		1
	.type		_ZN43_INTERNAL_715a613b_12_head_norm_cu_bf0d74984cuda3std6ranges3__45__cpo9iter_moveE,@object
	.size		_ZN43_INTERNAL_715a613b_12_head_norm_cu_bf0d74984cuda3std6ranges3__45__cpo9iter_moveE,(.L_13 - _ZN43_INTERNAL_715a613b_12_head_norm_cu_bf0d74984cuda3std6ranges3__45__cpo9iter_moveE)
_ZN43_INTERNAL_715a613b_12_head_norm_cu_bf0d74984cuda3std6ranges3__45__cpo9iter_moveE:
	.zero		1
.L_13:
